	.headerflags	@"EF_CUDA_TEXMODE_UNIFIED EF_CUDA_64BIT_ADDRESS EF_CUDA_ACCELERATORS EF_CUDA_SM90 EF_CUDA_VIRTUAL_SM(EF_CUDA_SM90)"
	.elftype	@"ET_EXEC"


//--------------------- .nv.info                  --------------------------
	.section	.nv.info,"",@"SHT_CUDA_INFO"
	.align	4


	//----- nvinfo : EIATTR_REGCOUNT
	.align		4
        /*0000*/ 	.byte	0x04, 0x2f
        /*0002*/ 	.short	(.L_3 - .L_2)
	.align		4
.L_2:
        /*0004*/ 	.word	index@(triton_poi_fused__native_batch_norm_legit_no_training_0)
        /*0008*/ 	.word	0x00000012


	//----- nvinfo : EIATTR_MIN_STACK_SIZE
	.align		4
.L_3:
        /*000c*/ 	.byte	0x04, 0x12
        /*000e*/ 	.short	(.L_5 - .L_4)
	.align		4
.L_4:
        /*0010*/ 	.word	index@(triton_poi_fused__native_batch_norm_legit_no_training_0)
        /*0014*/ 	.word	0x00000000


	//----- nvinfo : EIATTR_FRAME_SIZE
	.align		4
.L_5:
        /*0018*/ 	.byte	0x04, 0x11
        /*001a*/ 	.short	(.L_7 - .L_6)
	.align		4
.L_6:
        /*001c*/ 	.word	index@(triton_poi_fused__native_batch_norm_legit_no_training_0)
        /*0020*/ 	.word	0x00000000


	//----- nvinfo : EIATTR_MIN_STACK_SIZE
	.align		4
.L_7:
        /*0024*/ 	.byte	0x04, 0x12
        /*0026*/ 	.short	(.L_9 - .L_8)
	.align		4
.L_8:
        /*0028*/ 	.word	index@(triton_poi_fused__native_batch_norm_legit_no_training_0)
        /*002c*/ 	.word	0x00000000
.L_9:


//--------------------- .nv.info.triton_poi_fused__native_batch_norm_legit_no_training_0 --------------------------
	.section	.nv.info.triton_poi_fused__native_batch_norm_legit_no_training_0,"",@"SHT_CUDA_INFO"
	.sectionflags	@""
	.align	4


	//----- nvinfo : EIATTR_CUDA_API_VERSION
	.align		4
        /*0000*/ 	.byte	0x04, 0x37
        /*0002*/ 	.short	(.L_11 - .L_10)
.L_10:
        /*0004*/ 	.word	0x0000007c


	//----- nvinfo : EIATTR_KPARAM_INFO
	.align		4
.L_11:
        /*0008*/ 	.byte	0x04, 0x17
        /*000a*/ 	.short	(.L_13 - .L_12)
.L_12:
        /*000c*/ 	.word	0x00000000
        /*0010*/ 	.short	0x0006
        /*0012*/ 	.short	0x0030
        /*0014*/ 	.byte	0x00, 0xf0, 0x11, 0x00


	//----- nvinfo : EIATTR_KPARAM_INFO
	.align		4
.L_13:
        /*0018*/ 	.byte	0x04, 0x17
        /*001a*/ 	.short	(.L_15 - .L_14)
.L_14:
        /*001c*/ 	.word	0x00000000
        /*0020*/ 	.short	0x0005
        /*0022*/ 	.short	0x0028
        /*0024*/ 	.byte	0x00, 0xf4, 0x21, 0x00


	//----- nvinfo : EIATTR_KPARAM_INFO
	.align		4
.L_15:
        /*0028*/ 	.byte	0x04, 0x17
        /*002a*/ 	.short	(.L_17 - .L_16)
.L_16:
        /*002c*/ 	.word	0x00000000
        /*0030*/ 	.short	0x0004
        /*0032*/ 	.short	0x0020
        /*0034*/ 	.byte	0x00, 0xf4, 0x21, 0x00


	//----- nvinfo : EIATTR_KPARAM_INFO
	.align		4
.L_17:
        /*0038*/ 	.byte	0x04, 0x17
        /*003a*/ 	.short	(.L_19 - .L_18)
.L_18:
        /*003c*/ 	.word	0x00000000
        /*0040*/ 	.short	0x0003
        /*0042*/ 	.short	0x0018
        /*0044*/ 	.byte	0x00, 0xf4, 0x21, 0x00


	//----- nvinfo : EIATTR_KPARAM_INFO
	.align		4
.L_19:
        /*0048*/ 	.byte	0x04, 0x17
        /*004a*/ 	.short	(.L_21 - .L_20)
.L_20:
        /*004c*/ 	.word	0x00000000
        /*0050*/ 	.short	0x0002
        /*0052*/ 	.short	0x0010
        /*0054*/ 	.byte	0x00, 0xf4, 0x21, 0x00


	//----- nvinfo : EIATTR_KPARAM_INFO
	.align		4
.L_21:
        /*0058*/ 	.byte	0x04, 0x17
        /*005a*/ 	.short	(.L_23 - .L_22)
.L_22:
        /*005c*/ 	.word	0x00000000
        /*0060*/ 	.short	0x0001
        /*0062*/ 	.short	0x0008
        /*0064*/ 	.byte	0x00, 0xf4, 0x21, 0x00


	//----- nvinfo : EIATTR_KPARAM_INFO
	.align		4
.L_23:
        /*0068*/ 	.byte	0x04, 0x17
        /*006a*/ 	.short	(.L_25 - .L_24)
.L_24:
        /*006c*/ 	.word	0x00000000
        /*0070*/ 	.short	0x0000
        /*0072*/ 	.short	0x0000
        /*0074*/ 	.byte	0x00, 0xf4, 0x21, 0x00


	//----- nvinfo : EIATTR_SPARSE_MMA_MASK
	.align		4
.L_25:
        /*0078*/ 	.byte	0x03, 0x50
        /*007a*/ 	.short	0x0000


	//----- nvinfo : EIATTR_MAXREG_COUNT
	.align		4
        /*007c*/ 	.byte	0x03, 0x1b
        /*007e*/ 	.short	0x00ff


	//----- nvinfo : EIATTR_EXIT_INSTR_OFFSETS
	.align		4
        /*0080*/ 	.byte	0x04, 0x1c
        /*0082*/ 	.short	(.L_27 - .L_26)


	//   ....[0]....
.L_26:
        /*0084*/ 	.word	0x00000300


	//   ....[1]....
        /*0088*/ 	.word	0x00000320


	//----- nvinfo : EIATTR_REQNTID
	.align		4
.L_27:
        /*008c*/ 	.byte	0x04, 0x10
        /*008e*/ 	.short	(.L_29 - .L_28)
.L_28:
        /*0090*/ 	.word	0x00000080
        /*0094*/ 	.word	0x00000001
        /*0098*/ 	.word	0x00000001


	//----- nvinfo : EIATTR_CBANK_PARAM_SIZE
	.align		4
.L_29:
        /*009c*/ 	.byte	0x03, 0x19
        /*009e*/ 	.short	0x0034


	//----- nvinfo : EIATTR_PARAM_CBANK
	.align		4
        /*00a0*/ 	.byte	0x04, 0x0a
        /*00a2*/ 	.short	(.L_31 - .L_30)
	.align		4
.L_30:
        /*00a4*/ 	.word	index@(.nv.constant0.triton_poi_fused__native_batch_norm_legit_no_training_0)
        /*00a8*/ 	.short	0x0210
        /*00aa*/ 	.short	0x0034


	//----- nvinfo : EIATTR_SW_WAR
	.align		4
.L_31:
        /*00ac*/ 	.byte	0x04, 0x36
        /*00ae*/ 	.short	(.L_33 - .L_32)
.L_32:
        /*00b0*/ 	.word	0x00000008
.L_33:


//--------------------- .nv.callgraph             --------------------------
	.section	.nv.callgraph,"",@"SHT_CUDA_CALLGRAPH"
	.align	4
	.sectionentsize	8
	.align		4
        /*0000*/ 	.word	0x00000000
	.align		4
        /*0004*/ 	.word	0xffffffff
	.align		4
        /*0008*/ 	.word	0x00000000
	.align		4
        /*000c*/ 	.word	0xfffffffe
	.align		4
        /*0010*/ 	.word	0x00000000
	.align		4
        /*0014*/ 	.word	0xfffffffd
	.align		4
        /*0018*/ 	.word	0x00000000
	.align		4
        /*001c*/ 	.word	0xfffffffc


//--------------------- .nv.constant4             --------------------------
	.section	.nv.constant4,"a",@progbits
	.align	8
	.align		8
.nv.constant4:
        /*0000*/ 	.dword	_$_str
	.align		8
        /*0008*/ 	.dword	_$_str_$_2


//--------------------- .text.triton_poi_fused__native_batch_norm_legit_no_training_0 --------------------------
	.section	.text.triton_poi_fused__native_batch_norm_legit_no_training_0,"ax",@progbits
	.align	128
        .global         triton_poi_fused__native_batch_norm_legit_no_training_0
        .type           triton_poi_fused__native_batch_norm_legit_no_training_0,@function
        .size           triton_poi_fused__native_batch_norm_legit_no_training_0,(.L_x_1 - triton_poi_fused__native_batch_norm_legit_no_training_0)
        .other          triton_poi_fused__native_batch_norm_legit_no_training_0,@"STO_CUDA_ENTRY STV_DEFAULT"
triton_poi_fused__native_batch_norm_legit_no_training_0:
.text.triton_poi_fused__native_batch_norm_legit_no_training_0:
[----:B------:R-:W0:Y:S01]  /*0000*/  LDC R1, c[0x0][0x28] ;  /* 0x00000a00ff017b82 */ /* 0x000e220000000800 */
[----:B------:R-:W1:Y:S07]  /*0010*/  S2R R0, SR_TID.X ;  /* 0x0000000000007919 */ /* 0x000e6e0000002100 */
[----:B------:R-:W2:Y:S01]  /*0020*/  LDC.64 R8, c[0x0][0x220] ;  /* 0x00008800ff087b82 */ /* 0x000ea20000000a00 */
[----:B------:R-:W-:Y:S01]  /*0030*/  HFMA2.MMA R14, -RZ, RZ, 0, 0 ;  /* 0x00000000ff0e7435 */ /* 0x000fe200000001ff */
[----:B------:R-:W-:Y:S01]  /*0040*/  ULDC.64 UR4, c[0x0][0x208] ;  /* 0x0000820000047ab9 */ /* 0x000fe20000000a00 */
[----:B------:R-:W3:Y:S05]  /*0050*/  S2R R3, SR_CTAID.X ;  /* 0x0000000000037919 */ /* 0x000eea0000002500 */
[----:B------:R-:W4:Y:S08]  /*0060*/  LDC.64 R4, c[0x0][0x210] ;  /* 0x00008400ff047b82 */ /* 0x000f300000000a00 */
[----:B------:R-:W5:Y:S08]  /*0070*/  LDC.64 R6, c[0x0][0x218] ;  /* 0x00008600ff067b82 */ /* 0x000f700000000a00 */
[----:B------:R-:W4:Y:S01]  /*0080*/  LDC.64 R10, c[0x0][0x228] ;  /* 0x00008a00ff0a7b82 */ /* 0x000f220000000a00 */
[----:B-1----:R-:W-:-:S07]  /*0090*/  LOP3.LUT R0, R0, 0x7f, RZ, 0xc0, !PT ;  /* 0x0000007f00007812 */ /* 0x002fce00078ec0ff */
[----:B------:R-:W1:Y:S01]  /*00a0*/  LDC.64 R12, c[0x0][0x230] ;  /* 0x00008c00ff0c7b82 */ /* 0x000e620000000a00 */
[----:B---3--:R-:W-:-:S04]  /*00b0*/  LEA R0, R3, R0, 0x7 ;  /* 0x0000000003007211 */ /* 0x008fc800078e38ff */
[C---:B------:R-:W-:Y:S01]  /*00c0*/  ISETP.GE.AND P2, PT, R0.reuse, 0x90, PT ;  /* 0x000000900000780c */ /* 0x040fe20003f46270 */
[----:B------:R-:W-:-:S05]  /*00d0*/  IMAD.HI R2, R0, 0x38e38e39, RZ ;  /* 0x38e38e3900027827 */ /* 0x000fca00078e02ff */
[----:B------:R-:W-:-:S04]  /*00e0*/  SHF.R.S32.HI R3, RZ, 0x1, R2 ;  /* 0x00000001ff037819 */ /* 0x000fc80000011402 */
[----:B------:R-:W-:-:S04]  /*00f0*/  LEA.HI R3, R2, R3, RZ, 0x1 ;  /* 0x0000000302037211 */ /* 0x000fc800078f08ff */
[----:B------:R-:W-:-:S04]  /*0100*/  SHF.R.S32.HI R2, RZ, 0x1f, R3 ;  /* 0x0000001fff027819 */ /* 0x000fc80000011403 */
[----:B------:R-:W-:-:S04]  /*0110*/  LEA.HI R2, R2, R3, RZ, 0x2 ;  /* 0x0000000302027211 */ /* 0x000fc800078f10ff */
[----:B------:R-:W-:-:S04]  /*0120*/  LOP3.LUT R2, R2, 0xfffffffc, RZ, 0xc0, !PT ;  /* 0xfffffffc02027812 */ /* 0x000fc800078ec0ff */
[----:B------:R-:W-:-:S05]  /*0130*/  IADD3 R15, R3, -R2, RZ ;  /* 0x80000002030f7210 */ /* 0x000fca0007ffe0ff */
[----:B--2---:R-:W-:-:S05]  /*0140*/  IMAD.WIDE R8, R15, 0x4, R8 ;  /* 0x000000040f087825 */ /* 0x004fca00078e0208 */
[----:B------:R2:W3:Y:S01]  /*0150*/  @!P2 LDG.E.EL R14, desc[UR4][R8.64] ;  /* 0x00000004080ea981 */ /* 0x0004e2000c2e1900 */
[----:B------:R-:W-:Y:S01]  /*0160*/  CS2R R2, SRZ ;  /* 0x0000000000027805 */ /* 0x000fe2000001ff00 */
[----:B----4-:R-:W-:-:S04]  /*0170*/  IMAD.WIDE R4, R0, 0x4, R4 ;  /* 0x0000000400047825 */ /* 0x010fc800078e0204 */
[C---:B-----5:R-:W-:Y:S01]  /*0180*/  IMAD.WIDE R6, R15.reuse, 0x4, R6 ;  /* 0x000000040f067825 */ /* 0x060fe200078e0206 */
[----:B------:R4:W5:Y:S03]  /*0190*/  @!P2 LDG.E R2, desc[UR4][R4.64] ;  /* 0x000000040402a981 */ /* 0x000966000c1e1900 */
[C---:B0-2---:R-:W-:Y:S01]  /*01a0*/  IMAD.WIDE R8, R15.reuse, 0x4, R10 ;  /* 0x000000040f087825 */ /* 0x045fe200078e020a */
[----:B------:R0:W5:Y:S03]  /*01b0*/  @!P2 LDG.E.EL R3, desc[UR4][R6.64] ;  /* 0x000000040603a981 */ /* 0x000166000c2e1900 */
[----:B-1----:R-:W-:Y:S01]  /*01c0*/  IMAD.WIDE R10, R15, 0x4, R12 ;  /* 0x000000040f0a7825 */ /* 0x002fe200078e020c */
[----:B------:R-:W-:Y:S01]  /*01d0*/  CS2R R12, SRZ ;  /* 0x00000000000c7805 */ /* 0x000fe2000001ff00 */
[----:B----4-:R-:W1:Y:S05]  /*01e0*/  LDC.64 R4, c[0x0][0x238] ;  /* 0x00008e00ff047b82 */ /* 0x010e6a0000000a00 */
[----:B------:R-:W2:Y:S04]  /*01f0*/  @!P2 LDG.E.EL R12, desc[UR4][R8.64] ;  /* 0x00000004080ca981 */ /* 0x000ea8000c2e1900 */
[----:B------:R-:W2:Y:S01]  /*0200*/  @!P2 LDG.E.EL R13, desc[UR4][R10.64] ;  /* 0x000000040a0da981 */ /* 0x000ea2000c2e1900 */
[----:B0-----:R-:W-:Y:S01]  /*0210*/  MOV R6, 0x3e800000 ;  /* 0x3e80000000067802 */ /* 0x001fe20000000f00 */
[----:B---3--:R-:W-:-:S04]  /*0220*/  FADD R14, R14, 0.0010000000474974513054 ;  /* 0x3a83126f0e0e7421 */ /* 0x008fc80000000000 */
[----:B------:R-:W0:Y:S01]  /*0230*/  MUFU.SQRT R15, R14 ;  /* 0x0000000e000f7308 */ /* 0x000e220000002000 */
[----:B-----5:R-:W-:Y:S01]  /*0240*/  FADD R2, -R3, R2 ;  /* 0x0000000203027221 */ /* 0x020fe20000000100 */
[C---:B0-----:R-:W-:Y:S02]  /*0250*/  FSETP.GT.AND P0, PT, R15.reuse, 8.50705917302346158658e+37, PT ;  /* 0x7e8000000f00780b */ /* 0x041fe40003f04000 */
[----:B------:R-:W-:Y:S02]  /*0260*/  FSETP.GEU.AND P1, PT, R15, 1.175494350822287508e-38, PT ;  /* 0x008000000f00780b */ /* 0x000fe40003f2e000 */
[----:B------:R-:W-:-:S09]  /*0270*/  FSEL R6, R6, 1, P0 ;  /* 0x3f80000006067808 */ /* 0x000fd20000000000 */
[----:B------:R-:W-:Y:S02]  /*0280*/  @P0 FMUL R15, R15, 0.25 ;  /* 0x3e8000000f0f0820 */ /* 0x000fe40000400000 */
[----:B------:R-:W-:Y:S02]  /*0290*/  @!P1 FMUL R6, R6, 16777216 ;  /* 0x4b80000006069820 */ /* 0x000fe40000400000 */
[----:B------:R-:W-:-:S06]  /*02a0*/  @!P1 FMUL R15, R15, 16777216 ;  /* 0x4b8000000f0f9820 */ /* 0x000fcc0000400000 */
[----:B------:R-:W0:Y:S02]  /*02b0*/  MUFU.RCP R15, R15 ;  /* 0x0000000f000f7308 */ /* 0x000e240000001000 */
[----:B0-----:R-:W-:-:S04]  /*02c0*/  FMUL R3, R15, R6 ;  /* 0x000000060f037220 */ /* 0x001fc80000400000 */
[----:B------:R-:W-:Y:S01]  /*02d0*/  FMUL R6, R2, R3 ;  /* 0x0000000302067220 */ /* 0x000fe20000400000 */
[----:B-1----:R-:W-:-:S04]  /*02e0*/  IMAD.WIDE R2, R0, 0x4, R4 ;  /* 0x0000000400027825 */ /* 0x002fc800078e0204 */
[----:B--2---:R-:W-:Y:S01]  /*02f0*/  FFMA R13, R6, R12, R13 ;  /* 0x0000000c060d7223 */ /* 0x004fe2000000000d */
[----:B------:R-:W-:Y:S06]  /*0300*/  @P2 EXIT ;  /* 0x000000000000294d */ /* 0x000fec0003800000 */
[----:B------:R-:W-:Y:S01]  /*0310*/  STG.E desc[UR4][R2.64], R13 ;  /* 0x0000000d02007986 */ /* 0x000fe2000c101904 */
[----:B------:R-:W-:Y:S05]  /*0320*/  EXIT ;  /* 0x000000000000794d */ /* 0x000fea0003800000 */
.L_x_0:
[----:B------:R-:W-:-:S00]  /*0330*/  BRA `(.L_x_0) ;  /* 0xfffffffc00fc7947 */ /* 0x000fc0000383ffff */
[----:B------:R-:W-:-:S00]  /*0340*/  NOP ;  /* 0x0000000000007918 */ /* 0x000fc00000000000 */
        /* <DEDUP_REMOVED lines=11> */
.L_x_1:


//--------------------- .nv.global.init           --------------------------
	.section	.nv.global.init,"aw",@progbits
.nv.global.init:
	.type		_$_str,@object
	.size		_$_str,(_$_str_$_2 - _$_str)
_$_str:
        /*0000*/ 	.byte	0x5f, 0x5f, 0x43, 0x55, 0x44, 0x41, 0x5f, 0x46, 0x54, 0x5a, 0x00
	.type		_$_str_$_2,@object
	.size		_$_str_$_2,(.L_1 - _$_str_$_2)
_$_str_$_2:
        /*000b*/ 	.byte	0x5f, 0x5f, 0x43, 0x55, 0x44, 0x41, 0x5f, 0x50, 0x52, 0x45, 0x43, 0x5f, 0x53, 0x51, 0x52, 0x54
        /*001b*/ 	.byte	0x00
.L_1:


//--------------------- .nv.constant0.triton_poi_fused__native_batch_norm_legit_no_training_0 --------------------------
	.section	.nv.constant0.triton_poi_fused__native_batch_norm_legit_no_training_0,"a",@progbits
	.sectionflags	@""
	.align	4
.nv.constant0.triton_poi_fused__native_batch_norm_legit_no_training_0:
	.zero		580
